//
// Generated by NVIDIA NVVM Compiler
//
// Compiler Build ID: CL-36424714
// Cuda compilation tools, release 13.0, V13.0.88
// Based on NVVM 20.0.0
//

.version 9.0
.target sm_100
.address_size 64

	// .globl	_Z12sumReductionPiS_i
// _ZZ12sumReductionPiS_iE9sharedMem has been demoted

.visible .entry _Z12sumReductionPiS_i(
	.param .u64 .ptr .align 1 _Z12sumReductionPiS_i_param_0,
	.param .u64 .ptr .align 1 _Z12sumReductionPiS_i_param_1,
	.param .u32 _Z12sumReductionPiS_i_param_2
)
{
	.reg .pred 	%p<16>;
	.reg .b32 	%r<42>;
	.reg .b64 	%rd<9>;
	// demoted variable
	.shared .align 4 .b8 _ZZ12sumReductionPiS_iE9sharedMem[32];
	ld.param.u64 	%rd1, [_Z12sumReductionPiS_i_param_0];
	ld.param.u64 	%rd2, [_Z12sumReductionPiS_i_param_1];
	ld.param.u32 	%r12, [_Z12sumReductionPiS_i_param_2];
	mov.u32 	%r1, %tid.x;
	mov.u32 	%r2, %ctaid.x;
	mov.u32 	%r13, %ntid.x;
	mad.lo.s32 	%r3, %r2, %r13, %r1;
	and.b32  	%r4, %r1, 31;
	setp.ge.s32 	%p1, %r3, %r12;
	mov.b32 	%r40, 0;
	@%p1 bra 	$L__BB0_2;
	cvta.to.global.u64 	%rd3, %rd1;
	mul.wide.s32 	%rd4, %r3, 4;
	add.s64 	%rd5, %rd3, %rd4;
	ld.global.u32 	%r40, [%rd5];
$L__BB0_2:
	shfl.sync.down.b32	%r14|%p2, %r40, 16, 31, -1;
	add.s32 	%r15, %r14, %r40;
	shfl.sync.down.b32	%r16|%p3, %r15, 8, 31, -1;
	add.s32 	%r17, %r16, %r15;
	shfl.sync.down.b32	%r18|%p4, %r17, 4, 31, -1;
	add.s32 	%r19, %r18, %r17;
	shfl.sync.down.b32	%r20|%p5, %r19, 2, 31, -1;
	add.s32 	%r21, %r20, %r19;
	shfl.sync.down.b32	%r22|%p6, %r21, 1, 31, -1;
	add.s32 	%r7, %r22, %r21;
	setp.ne.s32 	%p7, %r4, 0;
	@%p7 bra 	$L__BB0_4;
	shr.u32 	%r23, %r1, 3;
	and.b32  	%r24, %r23, 124;
	mov.u32 	%r25, _ZZ12sumReductionPiS_iE9sharedMem;
	add.s32 	%r26, %r25, %r24;
	st.shared.u32 	[%r26], %r7;
$L__BB0_4:
	bar.sync 	0;
	setp.gt.u32 	%p8, %r1, 31;
	@%p8 bra 	$L__BB0_9;
	setp.gt.u32 	%p9, %r4, 7;
	mov.b32 	%r41, 0;
	@%p9 bra 	$L__BB0_7;
	shl.b32 	%r28, %r4, 2;
	mov.u32 	%r29, _ZZ12sumReductionPiS_iE9sharedMem;
	add.s32 	%r30, %r29, %r28;
	ld.shared.u32 	%r41, [%r30];
$L__BB0_7:
	shfl.sync.down.b32	%r31|%p10, %r41, 16, 31, -1;
	add.s32 	%r32, %r31, %r41;
	shfl.sync.down.b32	%r33|%p11, %r32, 8, 31, -1;
	add.s32 	%r34, %r33, %r32;
	shfl.sync.down.b32	%r35|%p12, %r34, 4, 31, -1;
	add.s32 	%r36, %r35, %r34;
	shfl.sync.down.b32	%r37|%p13, %r36, 2, 31, -1;
	add.s32 	%r38, %r37, %r36;
	shfl.sync.down.b32	%r39|%p14, %r38, 1, 31, -1;
	add.s32 	%r10, %r39, %r38;
	setp.ne.s32 	%p15, %r1, 0;
	@%p15 bra 	$L__BB0_9;
	cvta.to.global.u64 	%rd6, %rd2;
	mul.wide.u32 	%rd7, %r2, 4;
	add.s64 	%rd8, %rd6, %rd7;
	st.global.u32 	[%rd8], %r10;
$L__BB0_9:
	ret;

}
	// .globl	_Z14finalReductionPiS_i
.visible .entry _Z14finalReductionPiS_i(
	.param .u64 .ptr .align 1 _Z14finalReductionPiS_i_param_0,
	.param .u64 .ptr .align 1 _Z14finalReductionPiS_i_param_1,
	.param .u32 _Z14finalReductionPiS_i_param_2
)
{
	.reg .pred 	%p<8>;
	.reg .b32 	%r<17>;
	.reg .b64 	%rd<7>;

	ld.param.u64 	%rd1, [_Z14finalReductionPiS_i_param_0];
	ld.param.u64 	%rd2, [_Z14finalReductionPiS_i_param_1];
	ld.param.u32 	%r6, [_Z14finalReductionPiS_i_param_2];
	mov.u32 	%r1, %tid.x;
	setp.ge.u32 	%p1, %r1, %r6;
	mov.b32 	%r16, 0;
	@%p1 bra 	$L__BB1_2;
	cvta.to.global.u64 	%rd3, %rd1;
	mul.wide.u32 	%rd4, %r1, 4;
	add.s64 	%rd5, %rd3, %rd4;
	ld.global.u32 	%r16, [%rd5];
$L__BB1_2:
	shfl.sync.down.b32	%r7|%p2, %r16, 16, 31, -1;
	add.s32 	%r8, %r7, %r16;
	shfl.sync.down.b32	%r9|%p3, %r8, 8, 31, -1;
	add.s32 	%r10, %r9, %r8;
	shfl.sync.down.b32	%r11|%p4, %r10, 4, 31, -1;
	add.s32 	%r12, %r11, %r10;
	shfl.sync.down.b32	%r13|%p5, %r12, 2, 31, -1;
	add.s32 	%r14, %r13, %r12;
	shfl.sync.down.b32	%r15|%p6, %r14, 1, 31, -1;
	add.s32 	%r4, %r15, %r14;
	setp.ne.s32 	%p7, %r1, 0;
	@%p7 bra 	$L__BB1_4;
	cvta.to.global.u64 	%rd6, %rd2;
	st.global.u32 	[%rd6], %r4;
$L__BB1_4:
	ret;

}


// ===== COMPILED SASS (sm_100) =====

	.target	sm_100

	.elftype	@"ET_EXEC"


//--------------------- .note.nv.tkinfo           --------------------------
	.section	.note.nv.tkinfo,"",@"SHT_NOTE"
	.sectionflags	@"SHF_NOTE_NV_TKINFO"
	.tkinfo
        /*0018*/ 	.word	0x00000002
        /*0030*/ 	.string	""
        /*0030*/ 	.string	"ptxas"
        /*0030*/ 	.string	"Cuda compilation tools, release 13.0, V13.0.88"
        /*0030*/ 	.string	"Build cuda_13.0.r13.0/compiler.36424714_0"
        /*0030*/ 	.string	"-arch sm_100 -m 64 "



//--------------------- .note.nv.cuinfo           --------------------------
	.section	.note.nv.cuinfo,"",@"SHT_NOTE"
	.sectionflags	@"SHF_NOTE_NV_CUINFO"
        /*0018*/ 	.short	0x0002
        /*001a*/ 	.short	0x0064
        /*001c*/ 	.short	0x0082
	.zero		2


//--------------------- .nv.info                  --------------------------
	.section	.nv.info,"",@"SHT_CUDA_INFO"
	.align	4


	//----- nvinfo : EIATTR_REGCOUNT
	.align		4
        /*0000*/ 	.byte	0x04, 0x2f
        /*0002*/ 	.short	(.L_1 - .L_0)
	.align		4
.L_0:
        /*0004*/ 	.word	index@(_Z12sumReductionPiS_i)
        /*0008*/ 	.word	0x0000000e


	//----- nvinfo : EIATTR_FRAME_SIZE
	.align		4
.L_1:
        /*000c*/ 	.byte	0x04, 0x11
        /*000e*/ 	.short	(.L_3 - .L_2)
	.align		4
.L_2:
        /*0010*/ 	.word	index@(_Z12sumReductionPiS_i)
        /*0014*/ 	.word	0x00000000


	//----- nvinfo : EIATTR_REGCOUNT
	.align		4
.L_3:
        /*0018*/ 	.byte	0x04, 0x2f
        /*001a*/ 	.short	(.L_5 - .L_4)
	.align		4
.L_4:
        /*001c*/ 	.word	index@(_Z14finalReductionPiS_i)
        /*0020*/ 	.word	0x0000000a


	//----- nvinfo : EIATTR_FRAME_SIZE
	.align		4
.L_5:
        /*0024*/ 	.byte	0x04, 0x11
        /*0026*/ 	.short	(.L_7 - .L_6)
	.align		4
.L_6:
        /*0028*/ 	.word	index@(_Z14finalReductionPiS_i)
        /*002c*/ 	.word	0x00000000


	//----- nvinfo : EIATTR_MIN_STACK_SIZE
	.align		4
.L_7:
        /*0030*/ 	.byte	0x04, 0x12
        /*0032*/ 	.short	(.L_9 - .L_8)
	.align		4
.L_8:
        /*0034*/ 	.word	index@(_Z14finalReductionPiS_i)
        /*0038*/ 	.word	0x00000000


	//----- nvinfo : EIATTR_MIN_STACK_SIZE
	.align		4
.L_9:
        /*003c*/ 	.byte	0x04, 0x12
        /*003e*/ 	.short	(.L_11 - .L_10)
	.align		4
.L_10:
        /*0040*/ 	.word	index@(_Z12sumReductionPiS_i)
        /*0044*/ 	.word	0x00000000
.L_11:


//--------------------- .nv.compat                --------------------------
	.section	.nv.compat,"",@"SHT_CUDA_COMPAT_INFO"
	.align	4
        /*0000*/ 	.byte	0x02, 0x09, 0x00, 0x00, 0x02, 0x02, 0x01, 0x00, 0x02, 0x05, 0x05, 0x00, 0x03, 0x07, 0x01, 0x01
        /*0010*/ 	.byte	0x02, 0x03, 0x00, 0x00, 0x02, 0x06, 0x01, 0x00, 0x04, 0x0b, 0x08, 0x00, 0x09, 0x00, 0x00, 0x00
        /*0020*/ 	.byte	0x00, 0x00, 0x00, 0x00


//--------------------- .nv.info._Z14finalReductionPiS_i --------------------------
	.section	.nv.info._Z14finalReductionPiS_i,"",@"SHT_CUDA_INFO"
	.sectionflags	@""
	.align	4


	//----- nvinfo : EIATTR_CUDA_API_VERSION
	.align		4
        /*0000*/ 	.byte	0x04, 0x37
        /*0002*/ 	.short	(.L_13 - .L_12)
.L_12:
        /*0004*/ 	.word	0x00000082


	//----- nvinfo : EIATTR_KPARAM_INFO
	.align		4
.L_13:
        /*0008*/ 	.byte	0x04, 0x17
        /*000a*/ 	.short	(.L_15 - .L_14)
.L_14:
        /*000c*/ 	.word	0x00000000
        /*0010*/ 	.short	0x0002
        /*0012*/ 	.short	0x0010
        /*0014*/ 	.byte	0x00, 0xf0, 0x11, 0x00


	//----- nvinfo : EIATTR_KPARAM_INFO
	.align		4
.L_15:
        /*0018*/ 	.byte	0x04, 0x17
        /*001a*/ 	.short	(.L_17 - .L_16)
.L_16:
        /*001c*/ 	.word	0x00000000
        /*0020*/ 	.short	0x0001
        /*0022*/ 	.short	0x0008
        /*0024*/ 	.byte	0x00, 0xf5, 0x21, 0x00


	//----- nvinfo : EIATTR_KPARAM_INFO
	.align		4
.L_17:
        /*0028*/ 	.byte	0x04, 0x17
        /*002a*/ 	.short	(.L_19 - .L_18)
.L_18:
        /*002c*/ 	.word	0x00000000
        /*0030*/ 	.short	0x0000
        /*0032*/ 	.short	0x0000
        /*0034*/ 	.byte	0x00, 0xf5, 0x21, 0x00


	//----- nvinfo : EIATTR_SPARSE_MMA_MASK
	.align		4
.L_19:
        /*0038*/ 	.byte	0x03, 0x50
        /*003a*/ 	.short	0x0000


	//----- nvinfo : EIATTR_MAXREG_COUNT
	.align		4
        /*003c*/ 	.byte	0x03, 0x1b
        /*003e*/ 	.short	0x00ff


	//----- nvinfo : EIATTR_MERCURY_ISA_VERSION
	.align		4
        /*0040*/ 	.byte	0x03, 0x5f
        /*0042*/ 	.short	0x0101


	//----- nvinfo : EIATTR_COOP_GROUP_MASK_REGIDS
	.align		4
        /*0044*/ 	.byte	0x04, 0x29
        /*0046*/ 	.short	(.L_21 - .L_20)


	//   ....[0]....
.L_20:
        /*0048*/ 	.word	0xffffffff


	//   ....[1]....
        /*004c*/ 	.word	0xffffffff


	//   ....[2]....
        /*0050*/ 	.word	0xffffffff


	//   ....[3]....
        /*0054*/ 	.word	0xffffffff


	//   ....[4]....
        /*0058*/ 	.word	0xffffffff


	//----- nvinfo : EIATTR_COOP_GROUP_INSTR_OFFSETS
	.align		4
.L_21:
        /*005c*/ 	.byte	0x04, 0x28
        /*005e*/ 	.short	(.L_23 - .L_22)


	//   ....[0]....
.L_22:
        /*0060*/ 	.word	0x000000c0


	//   ....[1]....
        /*0064*/ 	.word	0x000000f0


	//   ....[2]....
        /*0068*/ 	.word	0x00000110


	//   ....[3]....
        /*006c*/ 	.word	0x00000130


	//   ....[4]....
        /*0070*/ 	.word	0x00000150


	//----- nvinfo : EIATTR_VRC_CTA_INIT_COUNT
	.align		4
.L_23:
        /*0074*/ 	.byte	0x02, 0x4a
	.zero		1
	.zero		1


	//----- nvinfo : EIATTR_EXIT_INSTR_OFFSETS
	.align		4
        /*0078*/ 	.byte	0x04, 0x1c
        /*007a*/ 	.short	(.L_25 - .L_24)


	//   ....[0]....
.L_24:
        /*007c*/ 	.word	0x00000160


	//   ....[1]....
        /*0080*/ 	.word	0x000001a0


	//----- nvinfo : EIATTR_CRS_STACK_SIZE
	.align		4
.L_25:
        /*0084*/ 	.byte	0x04, 0x1e
        /*0086*/ 	.short	(.L_27 - .L_26)
.L_26:
        /*0088*/ 	.word	0x00000000


	//----- nvinfo : EIATTR_CBANK_PARAM_SIZE
	.align		4
.L_27:
        /*008c*/ 	.byte	0x03, 0x19
        /*008e*/ 	.short	0x0014


	//----- nvinfo : EIATTR_PARAM_CBANK
	.align		4
        /*0090*/ 	.byte	0x04, 0x0a
        /*0092*/ 	.short	(.L_29 - .L_28)
	.align		4
.L_28:
        /*0094*/ 	.word	index@(.nv.constant0._Z14finalReductionPiS_i)
        /*0098*/ 	.short	0x0380
        /*009a*/ 	.short	0x0014


	//----- nvinfo : EIATTR_SW_WAR
	.align		4
.L_29:
        /*009c*/ 	.byte	0x04, 0x36
        /*009e*/ 	.short	(.L_31 - .L_30)
.L_30:
        /*00a0*/ 	.word	0x00000008
.L_31:


//--------------------- .nv.info._Z12sumReductionPiS_i --------------------------
	.section	.nv.info._Z12sumReductionPiS_i,"",@"SHT_CUDA_INFO"
	.sectionflags	@""
	.align	4


	//----- nvinfo : EIATTR_CUDA_API_VERSION
	.align		4
        /*0000*/ 	.byte	0x04, 0x37
        /*0002*/ 	.short	(.L_33 - .L_32)
.L_32:
        /*0004*/ 	.word	0x00000082


	//----- nvinfo : EIATTR_KPARAM_INFO
	.align		4
.L_33:
        /*0008*/ 	.byte	0x04, 0x17
        /*000a*/ 	.short	(.L_35 - .L_34)
.L_34:
        /*000c*/ 	.word	0x00000000
        /*0010*/ 	.short	0x0002
        /*0012*/ 	.short	0x0010
        /*0014*/ 	.byte	0x00, 0xf0, 0x11, 0x00


	//----- nvinfo : EIATTR_KPARAM_INFO
	.align		4
.L_35:
        /*0018*/ 	.byte	0x04, 0x17
        /*001a*/ 	.short	(.L_37 - .L_36)
.L_36:
        /*001c*/ 	.word	0x00000000
        /*0020*/ 	.short	0x0001
        /*0022*/ 	.short	0x0008
        /*0024*/ 	.byte	0x00, 0xf5, 0x21, 0x00


	//----- nvinfo : EIATTR_KPARAM_INFO
	.align		4
.L_37:
        /*0028*/ 	.byte	0x04, 0x17
        /*002a*/ 	.short	(.L_39 - .L_38)
.L_38:
        /*002c*/ 	.word	0x00000000
        /*0030*/ 	.short	0x0000
        /*0032*/ 	.short	0x0000
        /*0034*/ 	.byte	0x00, 0xf5, 0x21, 0x00


	//----- nvinfo : EIATTR_SPARSE_MMA_MASK
	.align		4
.L_39:
        /*0038*/ 	.byte	0x03, 0x50
        /*003a*/ 	.short	0x0000


	//----- nvinfo : EIATTR_MAXREG_COUNT
	.align		4
        /*003c*/ 	.byte	0x03, 0x1b
        /*003e*/ 	.short	0x00ff


	//----- nvinfo : EIATTR_NUM_BARRIERS
	.align		4
        /*0040*/ 	.byte	0x02, 0x4c
        /*0042*/ 	.byte	0x01
	.zero		1


	//----- nvinfo : EIATTR_MERCURY_ISA_VERSION
	.align		4
        /*0044*/ 	.byte	0x03, 0x5f
        /*0046*/ 	.short	0x0101


	//----- nvinfo : EIATTR_COOP_GROUP_MASK_REGIDS
	.align		4
        /*0048*/ 	.byte	0x04, 0x29
        /*004a*/ 	.short	(.L_41 - .L_40)


	//   ....[0]....
.L_40:
        /*004c*/ 	.word	0xffffffff


	//   ....[1]....
        /*0050*/ 	.word	0xffffffff


	//   ....[2]....
        /*0054*/ 	.word	0xffffffff


	//   ....[3]....
        /*0058*/ 	.word	0xffffffff


	//   ....[4]....
        /*005c*/ 	.word	0xffffffff


	//   ....[5]....
        /*0060*/ 	.word	0xffffffff


	//   ....[6]....
        /*0064*/ 	.word	0xffffffff


	//   ....[7]....
        /*0068*/ 	.word	0xffffffff


	//   ....[8]....
        /*006c*/ 	.word	0xffffffff


	//   ....[9]....
        /*0070*/ 	.word	0xffffffff


	//----- nvinfo : EIATTR_COOP_GROUP_INSTR_OFFSETS
	.align		4
.L_41:
        /*0074*/ 	.byte	0x04, 0x28
        /*0076*/ 	.short	(.L_43 - .L_42)


	//   ....[0]....
.L_42:
        /*0078*/ 	.word	0x000000d0


	//   ....[1]....
        /*007c*/ 	.word	0x000000f0


	//   ....[2]....
        /*0080*/ 	.word	0x00000120


	//   ....[3]....
        /*0084*/ 	.word	0x00000190


	//   ....[4]....
        /*0088*/ 	.word	0x000001d0


	//   ....[5]....
        /*008c*/ 	.word	0x000002a0


	//   ....[6]....
        /*0090*/ 	.word	0x000002c0


	//   ....[7]....
        /*0094*/ 	.word	0x000002e0


	//   ....[8]....
        /*0098*/ 	.word	0x00000300


	//   ....[9]....
        /*009c*/ 	.word	0x00000320


	//----- nvinfo : EIATTR_VRC_CTA_INIT_COUNT
	.align		4
.L_43:
        /*00a0*/ 	.byte	0x02, 0x4a
	.zero		1
	.zero		1


	//----- nvinfo : EIATTR_EXIT_INSTR_OFFSETS
	.align		4
        /*00a4*/ 	.byte	0x04, 0x1c
        /*00a6*/ 	.short	(.L_45 - .L_44)


	//   ....[0]....
.L_44:
        /*00a8*/ 	.word	0x00000210


	//   ....[1]....
        /*00ac*/ 	.word	0x00000330


	//   ....[2]....
        /*00b0*/ 	.word	0x00000380


	//----- nvinfo : EIATTR_CBANK_PARAM_SIZE
	.align		4
.L_45:
        /*00b4*/ 	.byte	0x03, 0x19
        /*00b6*/ 	.short	0x0014


	//----- nvinfo : EIATTR_PARAM_CBANK
	.align		4
        /*00b8*/ 	.byte	0x04, 0x0a
        /*00ba*/ 	.short	(.L_47 - .L_46)
	.align		4
.L_46:
        /*00bc*/ 	.word	index@(.nv.constant0._Z12sumReductionPiS_i)
        /*00c0*/ 	.short	0x0380
        /*00c2*/ 	.short	0x0014


	//----- nvinfo : EIATTR_SW_WAR
	.align		4
.L_47:
        /*00c4*/ 	.byte	0x04, 0x36
        /*00c6*/ 	.short	(.L_49 - .L_48)
.L_48:
        /*00c8*/ 	.word	0x00000008
.L_49:


//--------------------- .nv.callgraph             --------------------------
	.section	.nv.callgraph,"",@"SHT_CUDA_CALLGRAPH"
	.align	4
	.sectionentsize	8
	.align		4
        /*0000*/ 	.word	0x00000000
	.align		4
        /*0004*/ 	.word	0xffffffff
	.align		4
        /*0008*/ 	.word	0x00000000
	.align		4
        /*000c*/ 	.word	0xfffffffe
	.align		4
        /*0010*/ 	.word	0x00000000
	.align		4
        /*0014*/ 	.word	0xfffffffd
	.align		4
        /*0018*/ 	.word	0x00000000
	.align		4
        /*001c*/ 	.word	0xfffffffc


//--------------------- .text._Z14finalReductionPiS_i --------------------------
	.section	.text._Z14finalReductionPiS_i,"ax",@progbits
	.align	128
        .global         _Z14finalReductionPiS_i
        .type           _Z14finalReductionPiS_i,@function
        .size           _Z14finalReductionPiS_i,(.L_x_4 - _Z14finalReductionPiS_i)
        .other          _Z14finalReductionPiS_i,@"STO_CUDA_ENTRY STV_DEFAULT"
_Z14finalReductionPiS_i:
.text._Z14finalReductionPiS_i:
[----:B------:R-:W-:Y:S01]  /*0000*/  LDC R1, c[0x0][0x37c] ;  /* 0x0000df00ff017b82 */ /* 0x000fe20000000800 */
[----:B------:R-:W0:Y:S01]  /*0010*/  S2R R7, SR_TID.X ;  /* 0x0000000000077919 */ /* 0x000e220000002100 */
[----:B------:R-:W0:Y:S01]  /*0020*/  LDCU UR4, c[0x0][0x390] ;  /* 0x00007200ff0477ac */ /* 0x000e220008000800 */
[----:B------:R-:W-:Y:S01]  /*0030*/  BSSY.RECONVERGENT B0, `(.L_x_0) ;  /* 0x0000008000007945 */ /* 0x000fe20003800200 */
[----:B------:R-:W-:Y:S01]  /*0040*/  IMAD.MOV.U32 R2, RZ, RZ, RZ ;  /* 0x000000ffff027224 */ /* 0x000fe200078e00ff */
[----:B0-----:R-:W-:Y:S01]  /*0050*/  ISETP.GE.U32.AND P0, PT, R7, UR4, PT ;  /* 0x0000000407007c0c */ /* 0x001fe2000bf06070 */
[----:B------:R-:W0:-:S12]  /*0060*/  LDCU.64 UR4, c[0x0][0x358] ;  /* 0x00006b00ff0477ac */ /* 0x000e180008000a00 */
[----:B------:R-:W-:Y:S05]  /*0070*/  @P0 BRA `(.L_x_1) ;  /* 0x00000000000c0947 */ /* 0x000fea0003800000 */
[----:B------:R-:W1:Y:S02]  /*0080*/  LDC.64 R2, c[0x0][0x380] ;  /* 0x0000e000ff027b82 */ /* 0x000e640000000a00 */
[----:B-1----:R-:W-:-:S06]  /*0090*/  IMAD.WIDE.U32 R2, R7, 0x4, R2 ;  /* 0x0000000407027825 */ /* 0x002fcc00078e0002 */
[----:B0-----:R1:W5:Y:S02]  /*00a0*/  LDG.E R2, desc[UR4][R2.64] ;  /* 0x0000000402027981 */ /* 0x001364000c1e1900 */
.L_x_1:
[----:B0-----:R-:W-:Y:S05]  /*00b0*/  BSYNC.RECONVERGENT B0 ;  /* 0x0000000000007941 */ /* 0x001fea0003800200 */
.L_x_0:
[----:B-1---5:R-:W0:Y:S01]  /*00c0*/  SHFL.DOWN PT, R3, R2, 0x10, 0x1f ;  /* 0x0a001f0002037f89 */ /* 0x022e2200000e0000 */
[----:B------:R-:W-:Y:S01]  /*00d0*/  ISETP.NE.AND P0, PT, R7, RZ, PT ;  /* 0x000000ff0700720c */ /* 0x000fe20003f05270 */
[----:B0-----:R-:W-:-:S05]  /*00e0*/  IMAD.IADD R3, R3, 0x1, R2 ;  /* 0x0000000103037824 */ /* 0x001fca00078e0202 */
[----:B------:R-:W0:Y:S02]  /*00f0*/  SHFL.DOWN PT, R0, R3, 0x8, 0x1f ;  /* 0x09001f0003007f89 */ /* 0x000e2400000e0000 */
[----:B0-----:R-:W-:-:S05]  /*0100*/  IADD3 R0, PT, PT, R3, R0, RZ ;  /* 0x0000000003007210 */ /* 0x001fca0007ffe0ff */
[----:B------:R-:W0:Y:S02]  /*0110*/  SHFL.DOWN PT, R5, R0, 0x4, 0x1f ;  /* 0x08801f0000057f89 */ /* 0x000e2400000e0000 */
[----:B0-----:R-:W-:-:S05]  /*0120*/  IMAD.IADD R5, R0, 0x1, R5 ;  /* 0x0000000100057824 */ /* 0x001fca00078e0205 */
[----:B------:R-:W0:Y:S02]  /*0130*/  SHFL.DOWN PT, R4, R5, 0x2, 0x1f ;  /* 0x08401f0005047f89 */ /* 0x000e2400000e0000 */
[----:B0-----:R-:W-:-:S05]  /*0140*/  IADD3 R4, PT, PT, R5, R4, RZ ;  /* 0x0000000405047210 */ /* 0x001fca0007ffe0ff */
[----:B------:R0:W1:Y:S01]  /*0150*/  SHFL.DOWN PT, R7, R4, 0x1, 0x1f ;  /* 0x08201f0004077f89 */ /* 0x00006200000e0000 */
[----:B------:R-:W-:Y:S05]  /*0160*/  @P0 EXIT ;  /* 0x000000000000094d */ /* 0x000fea0003800000 */
[----:B------:R-:W2:Y:S01]  /*0170*/  LDC.64 R2, c[0x0][0x388] ;  /* 0x0000e200ff027b82 */ /* 0x000ea20000000a00 */
[----:B-1----:R-:W-:-:S05]  /*0180*/  IADD3 R7, PT, PT, R4, R7, RZ ;  /* 0x0000000704077210 */ /* 0x002fca0007ffe0ff */
[----:B--2---:R-:W-:Y:S01]  /*0190*/  STG.E desc[UR4][R2.64], R7 ;  /* 0x0000000702007986 */ /* 0x004fe2000c101904 */
[----:B------:R-:W-:Y:S05]  /*01a0*/  EXIT ;  /* 0x000000000000794d */ /* 0x000fea0003800000 */
.L_x_2:
[----:B------:R-:W-:-:S00]  /*01b0*/  BRA `(.L_x_2) ;  /* 0xfffffffc00fc7947 */ /* 0x000fc0000383ffff */
[----:B------:R-:W-:-:S00]  /*01c0*/  NOP ;  /* 0x0000000000007918 */ /* 0x000fc00000000000 */
        /* <DEDUP_REMOVED lines=11> */
.L_x_4:


//--------------------- .text._Z12sumReductionPiS_i --------------------------
	.section	.text._Z12sumReductionPiS_i,"ax",@progbits
	.align	128
        .global         _Z12sumReductionPiS_i
        .type           _Z12sumReductionPiS_i,@function
        .size           _Z12sumReductionPiS_i,(.L_x_5 - _Z12sumReductionPiS_i)
        .other          _Z12sumReductionPiS_i,@"STO_CUDA_ENTRY STV_DEFAULT"
_Z12sumReductionPiS_i:
.text._Z12sumReductionPiS_i:
[----:B------:R-:W-:Y:S01]  /*0000*/  LDC R1, c[0x0][0x37c] ;  /* 0x0000df00ff017b82 */ /* 0x000fe20000000800 */
[----:B------:R-:W0:Y:S01]  /*0010*/  S2R R3, SR_TID.X ;  /* 0x0000000000037919 */ /* 0x000e220000002100 */
[----:B------:R-:W0:Y:S01]  /*0020*/  LDCU UR4, c[0x0][0x360] ;  /* 0x00006c00ff0477ac */ /* 0x000e220008000800 */
[----:B------:R-:W-:Y:S01]  /*0030*/  IMAD.MOV.U32 R6, RZ, RZ, RZ ;  /* 0x000000ffff067224 */ /* 0x000fe200078e00ff */
[----:B------:R-:W0:Y:S01]  /*0040*/  S2R R0, SR_CTAID.X ;  /* 0x0000000000007919 */ /* 0x000e220000002500 */
[----:B------:R-:W1:Y:S01]  /*0050*/  LDCU UR5, c[0x0][0x390] ;  /* 0x00007200ff0577ac */ /* 0x000e620008000800 */
[----:B0-----:R-:W-:-:S05]  /*0060*/  IMAD R7, R0, UR4, R3 ;  /* 0x0000000400077c24 */ /* 0x001fca000f8e0203 */
[----:B-1----:R-:W-:Y:S01]  /*0070*/  ISETP.GE.AND P0, PT, R7, UR5, PT ;  /* 0x0000000507007c0c */ /* 0x002fe2000bf06270 */
[----:B------:R-:W0:-:S12]  /*0080*/  LDCU.64 UR4, c[0x0][0x358] ;  /* 0x00006b00ff0477ac */ /* 0x000e180008000a00 */
[----:B------:R-:W1:Y:S02]  /*0090*/  @!P0 LDC.64 R4, c[0x0][0x380] ;  /* 0x0000e000ff048b82 */ /* 0x000e640000000a00 */
[----:B-1----:R-:W-:-:S05]  /*00a0*/  @!P0 IMAD.WIDE R4, R7, 0x4, R4 ;  /* 0x0000000407048825 */ /* 0x002fca00078e0204 */
[----:B0-----:R-:W2:Y:S01]  /*00b0*/  @!P0 LDG.E R6, desc[UR4][R4.64] ;  /* 0x0000000404068981 */ /* 0x001ea2000c1e1900 */
[----:B------:R-:W-:-:S03]  /*00c0*/  ISETP.GT.U32.AND P1, PT, R3, 0x1f, PT ;  /* 0x0000001f0300780c */ /* 0x000fc60003f24070 */
[----:B--2---:R-:W0:Y:S02]  /*00d0*/  SHFL.DOWN PT, R7, R6, 0x10, 0x1f ;  /* 0x0a001f0006077f89 */ /* 0x004e2400000e0000 */
[----:B0-----:R-:W-:-:S05]  /*00e0*/  IMAD.IADD R7, R7, 0x1, R6 ;  /* 0x0000000107077824 */ /* 0x001fca00078e0206 */
[----:B------:R-:W0:Y:S02]  /*00f0*/  SHFL.DOWN PT, R2, R7, 0x8, 0x1f ;  /* 0x09001f0007027f89 */ /* 0x000e2400000e0000 */
[----:B0-----:R-:W-:Y:S01]  /*0100*/  IMAD.IADD R8, R7, 0x1, R2 ;  /* 0x0000000107087824 */ /* 0x001fe200078e0202 */
[----:B------:R-:W-:-:S04]  /*0110*/  LOP3.LUT R2, R3, 0x1f, RZ, 0xc0, !PT ;  /* 0x0000001f03027812 */ /* 0x000fc800078ec0ff */
[----:B------:R-:W0:Y:S01]  /*0120*/  SHFL.DOWN PT, R9, R8, 0x4, 0x1f ;  /* 0x08801f0008097f89 */ /* 0x000e2200000e0000 */
[----:B------:R-:W-:-:S13]  /*0130*/  ISETP.NE.AND P0, PT, R2, RZ, PT ;  /* 0x000000ff0200720c */ /* 0x000fda0003f05270 */
[----:B------:R-:W1:Y:S01]  /*0140*/  @!P0 S2R R11, SR_CgaCtaId ;  /* 0x00000000000b8919 */ /* 0x000e620000008800 */
[----:B------:R-:W-:Y:S02]  /*0150*/  @!P0 MOV R6, 0x400 ;  /* 0x0000040000068802 */ /* 0x000fe40000000f00 */
[----:B------:R-:W-:-:S04]  /*0160*/  @!P0 SHF.R.U32.HI R4, RZ, 0x3, R3 ;  /* 0x00000003ff048819 */ /* 0x000fc80000011603 */
[----:B------:R-:W-:Y:S02]  /*0170*/  @!P0 LOP3.LUT R4, R4, 0x7c, RZ, 0xc0, !PT ;  /* 0x0000007c04048812 */ /* 0x000fe400078ec0ff */
[----:B0-----:R-:W-:-:S05]  /*0180*/  IADD3 R9, PT, PT, R8, R9, RZ ;  /* 0x0000000908097210 */ /* 0x001fca0007ffe0ff */
[----:B------:R-:W0:Y:S01]  /*0190*/  SHFL.DOWN PT, R10, R9, 0x2, 0x1f ;  /* 0x08401f00090a7f89 */ /* 0x000e2200000e0000 */
[----:B-1----:R-:W-:-:S05]  /*01a0*/  @!P0 LEA R7, R11, R6, 0x18 ;  /* 0x000000060b078211 */ /* 0x002fca00078ec0ff */
[----:B------:R-:W-:Y:S02]  /*01b0*/  @!P0 IMAD.IADD R4, R4, 0x1, R7 ;  /* 0x0000000104048824 */ /* 0x000fe400078e0207 */
[----:B0-----:R-:W-:-:S05]  /*01c0*/  IMAD.IADD R10, R9, 0x1, R10 ;  /* 0x00000001090a7824 */ /* 0x001fca00078e020a */
[----:B------:R-:W0:Y:S02]  /*01d0*/  SHFL.DOWN PT, R5, R10, 0x1, 0x1f ;  /* 0x08201f000a057f89 */ /* 0x000e2400000e0000 */
[----:B0-----:R-:W-:-:S05]  /*01e0*/  IADD3 R5, PT, PT, R10, R5, RZ ;  /* 0x000000050a057210 */ /* 0x001fca0007ffe0ff */
[----:B------:R0:W-:Y:S01]  /*01f0*/  @!P0 STS [R4], R5 ;  /* 0x0000000504008388 */ /* 0x0001e20000000800 */
[----:B------:R-:W-:Y:S06]  /*0200*/  BAR.SYNC.DEFER_BLOCKING 0x0 ;  /* 0x0000000000007b1d */ /* 0x000fec0000010000 */
[----:B------:R-:W-:Y:S05]  /*0210*/  @P1 EXIT ;  /* 0x000000000000194d */ /* 0x000fea0003800000 */
[----:B------:R-:W-:-:S13]  /*0220*/  ISETP.GT.U32.AND P0, PT, R2, 0x7, PT ;  /* 0x000000070200780c */ /* 0x000fda0003f04070 */
[----:B0-----:R-:W0:Y:S01]  /*0230*/  @!P0 S2R R5, SR_CgaCtaId ;  /* 0x0000000000058919 */ /* 0x001e220000008800 */
[----:B------:R-:W-:-:S04]  /*0240*/  @!P0 MOV R4, 0x400 ;  /* 0x0000040000048802 */ /* 0x000fc80000000f00 */
[----:B0-----:R-:W-:Y:S01]  /*0250*/  @!P0 LEA R5, R5, R4, 0x18 ;  /* 0x0000000405058211 */ /* 0x001fe200078ec0ff */
[----:B------:R-:W-:-:S04]  /*0260*/  IMAD.MOV.U32 R4, RZ, RZ, RZ ;  /* 0x000000ffff047224 */ /* 0x000fc800078e00ff */
[----:B------:R-:W-:-:S05]  /*0270*/  @!P0 IMAD R2, R2, 0x4, R5 ;  /* 0x0000000402028824 */ /* 0x000fca00078e0205 */
[----:B------:R-:W0:Y:S01]  /*0280*/  @!P0 LDS R4, [R2] ;  /* 0x0000000002048984 */ /* 0x000e220000000800 */
[----:B------:R-:W-:-:S03]  /*0290*/  ISETP.NE.AND P0, PT, R3, RZ, PT ;  /* 0x000000ff0300720c */ /* 0x000fc60003f05270 */
[----:B0-----:R-:W0:Y:S02]  /*02a0*/  SHFL.DOWN PT, R5, R4, 0x10, 0x1f ;  /* 0x0a001f0004057f89 */ /* 0x001e2400000e0000 */
[----:B0-----:R-:W-:-:S05]  /*02b0*/  IADD3 R5, PT, PT, R5, R4, RZ ;  /* 0x0000000405057210 */ /* 0x001fca0007ffe0ff */
[----:B------:R-:W0:Y:S02]  /*02c0*/  SHFL.DOWN PT, R6, R5, 0x8, 0x1f ;  /* 0x09001f0005067f89 */ /* 0x000e2400000e0000 */
[----:B0-----:R-:W-:-:S05]  /*02d0*/  IMAD.IADD R6, R5, 0x1, R6 ;  /* 0x0000000105067824 */ /* 0x001fca00078e0206 */
[----:B------:R-:W0:Y:S02]  /*02e0*/  SHFL.DOWN PT, R7, R6, 0x4, 0x1f ;  /* 0x08801f0006077f89 */ /* 0x000e2400000e0000 */
[----:B0-----:R-:W-:-:S05]  /*02f0*/  IMAD.IADD R7, R6, 0x1, R7 ;  /* 0x0000000106077824 */ /* 0x001fca00078e0207 */
[----:B------:R-:W0:Y:S02]  /*0300*/  SHFL.DOWN PT, R8, R7, 0x2, 0x1f ;  /* 0x08401f0007087f89 */ /* 0x000e2400000e0000 */
[----:B0-----:R-:W-:-:S05]  /*0310*/  IADD3 R8, PT, PT, R7, R8, RZ ;  /* 0x0000000807087210 */ /* 0x001fca0007ffe0ff */
[----:B------:R0:W1:Y:S01]  /*0320*/  SHFL.DOWN PT, R9, R8, 0x1, 0x1f ;  /* 0x08201f0008097f89 */ /* 0x00006200000e0000 */
[----:B------:R-:W-:Y:S05]  /*0330*/  @P0 EXIT ;  /* 0x000000000000094d */ /* 0x000fea0003800000 */
[----:B------:R-:W2:Y:S01]  /*0340*/  LDC.64 R2, c[0x0][0x388] ;  /* 0x0000e200ff027b82 */ /* 0x000ea20000000a00 */
[----:B-1----:R-:W-:Y:S02]  /*0350*/  IMAD.IADD R9, R8, 0x1, R9 ;  /* 0x0000000108097824 */ /* 0x002fe400078e0209 */
[----:B--2---:R-:W-:-:S05]  /*0360*/  IMAD.WIDE.U32 R2, R0, 0x4, R2 ;  /* 0x0000000400027825 */ /* 0x004fca00078e0002 */
[----:B------:R-:W-:Y:S01]  /*0370*/  STG.E desc[UR4][R2.64], R9 ;  /* 0x0000000902007986 */ /* 0x000fe2000c101904 */
[----:B------:R-:W-:Y:S05]  /*0380*/  EXIT ;  /* 0x000000000000794d */ /* 0x000fea0003800000 */
.L_x_3:
        /* <DEDUP_REMOVED lines=15> */
.L_x_5:


//--------------------- .nv.shared.reserved.0     --------------------------
	.section	.nv.shared.reserved.0,"aw",@nobits
	.weak		__nv_reservedSMEM_offset_0_alias
	.size		__nv_reservedSMEM_offset_0_alias, 0, 64
	.other		__nv_reservedSMEM_offset_0_alias,@"STO_CUDA_RESERVED_SHARED STV_DEFAULT"
__nv_reservedSMEM_offset_0_alias:
	.zero		0
	.zero		64


//--------------------- .nv.shared._Z12sumReductionPiS_i --------------------------
	.section	.nv.shared._Z12sumReductionPiS_i,"aw",@nobits
	.sectionflags	@""
	.align	4
.nv.shared._Z12sumReductionPiS_i:
	.zero		1056


//--------------------- .nv.constant0._Z14finalReductionPiS_i --------------------------
	.section	.nv.constant0._Z14finalReductionPiS_i,"a",@progbits
	.sectionflags	@""
	.align	4
.nv.constant0._Z14finalReductionPiS_i:
	.zero		916


//--------------------- .nv.constant0._Z12sumReductionPiS_i --------------------------
	.section	.nv.constant0._Z12sumReductionPiS_i,"a",@progbits
	.sectionflags	@""
	.align	4
.nv.constant0._Z12sumReductionPiS_i:
	.zero		916


//--------------------- SYMBOLS --------------------------

	.type		.nv.reservedSmem.offset0,@object
	.size		.nv.reservedSmem.offset0,0x4
	.type		.nv.reservedSmem.cap,@object
	.size		.nv.reservedSmem.cap,0x4
